//
// Generated by NVIDIA NVVM Compiler
//
// Compiler Build ID: CL-36424714
// Cuda compilation tools, release 13.0, V13.0.88
// Based on NVVM 20.0.0
//

.version 9.0
.target sm_100
.address_size 64

	// .globl	_Z3addPcS_ii
.extern .func  (.param .b32 func_retval0) vprintf
(
	.param .b64 vprintf_param_0,
	.param .b64 vprintf_param_1
)
;
.global .align 1 .b8 $str[4] = {37, 100, 32};

.visible .entry _Z3addPcS_ii(
	.param .u64 .ptr .align 1 _Z3addPcS_ii_param_0,
	.param .u64 .ptr .align 1 _Z3addPcS_ii_param_1,
	.param .u32 _Z3addPcS_ii_param_2,
	.param .u32 _Z3addPcS_ii_param_3
)
{
	.local .align 8 .b8 	__local_depot0[8];
	.reg .b64 	%SP;
	.reg .b64 	%SPL;
	.reg .pred 	%p<6>;
	.reg .b16 	%rs<3>;
	.reg .b32 	%r<15>;
	.reg .b64 	%rd<13>;

	mov.u64 	%SPL, __local_depot0;
	cvta.local.u64 	%SP, %SPL;
	ld.param.u64 	%rd3, [_Z3addPcS_ii_param_0];
	ld.param.u64 	%rd4, [_Z3addPcS_ii_param_1];
	ld.param.u32 	%r6, [_Z3addPcS_ii_param_2];
	ld.param.u32 	%r5, [_Z3addPcS_ii_param_3];
	mov.u32 	%r1, %ctaid.x;
	add.s32 	%r7, %r5, %r1;
	setp.gt.s32 	%p1, %r7, %r6;
	@%p1 bra 	$L__BB0_7;
	setp.lt.s32 	%p2, %r5, 1;
	mov.b32 	%r14, 0;
	@%p2 bra 	$L__BB0_5;
	cvta.to.global.u64 	%rd1, %rd3;
	cvta.to.global.u64 	%rd2, %rd4;
	mov.b32 	%r13, 0;
$L__BB0_3:
	add.s32 	%r10, %r13, %r1;
	cvt.u64.u32 	%rd5, %r10;
	add.s64 	%rd6, %rd1, %rd5;
	ld.global.u8 	%rs1, [%rd6];
	cvt.u64.u32 	%rd7, %r13;
	add.s64 	%rd8, %rd2, %rd7;
	ld.global.u8 	%rs2, [%rd8];
	setp.ne.s16 	%p3, %rs1, %rs2;
	mov.u32 	%r14, %r13;
	@%p3 bra 	$L__BB0_5;
	add.s32 	%r13, %r13, 1;
	setp.ne.s32 	%p4, %r13, %r5;
	mov.u32 	%r14, %r5;
	@%p4 bra 	$L__BB0_3;
$L__BB0_5:
	setp.ne.s32 	%p5, %r14, %r5;
	@%p5 bra 	$L__BB0_7;
	add.u64 	%rd9, %SP, 0;
	add.u64 	%rd10, %SPL, 0;
	st.local.u32 	[%rd10], %r1;
	mov.u64 	%rd11, $str;
	cvta.global.u64 	%rd12, %rd11;
	{ // callseq 0, 0
	.param .b64 param0;
	st.param.b64 	[param0], %rd12;
	.param .b64 param1;
	st.param.b64 	[param1], %rd9;
	.param .b32 retval0;
	call.uni (retval0), 
	vprintf, 
	(
	param0, 
	param1
	);
	ld.param.b32 	%r11, [retval0];
	} // callseq 0
$L__BB0_7:
	ret;

}


// ===== COMPILED SASS (sm_100) =====

	.target	sm_100

	.elftype	@"ET_EXEC"


//--------------------- .note.nv.tkinfo           --------------------------
	.section	.note.nv.tkinfo,"",@"SHT_NOTE"
	.sectionflags	@"SHF_NOTE_NV_TKINFO"
	.tkinfo
        /*0018*/ 	.word	0x00000002
        /*0030*/ 	.string	""
        /*0030*/ 	.string	"ptxas"
        /*0030*/ 	.string	"Cuda compilation tools, release 13.0, V13.0.88"
        /*0030*/ 	.string	"Build cuda_13.0.r13.0/compiler.36424714_0"
        /*0030*/ 	.string	"-arch sm_100 -m 64 "



//--------------------- .note.nv.cuinfo           --------------------------
	.section	.note.nv.cuinfo,"",@"SHT_NOTE"
	.sectionflags	@"SHF_NOTE_NV_CUINFO"
        /*0018*/ 	.short	0x0002
        /*001a*/ 	.short	0x0064
        /*001c*/ 	.short	0x0082
	.zero		2


//--------------------- .nv.info                  --------------------------
	.section	.nv.info,"",@"SHT_CUDA_INFO"
	.align	4


	//----- nvinfo : EIATTR_REGCOUNT
	.align		4
        /*0000*/ 	.byte	0x04, 0x2f
        /*0002*/ 	.short	(.L_2 - .L_1)
	.align		4
.L_1:
        /*0004*/ 	.word	index@(_Z3addPcS_ii)
        /*0008*/ 	.word	0x00000018


	//----- nvinfo : EIATTR_FRAME_SIZE
	.align		4
.L_2:
        /*000c*/ 	.byte	0x04, 0x11
        /*000e*/ 	.short	(.L_4 - .L_3)
	.align		4
.L_3:
        /*0010*/ 	.word	index@(_Z3addPcS_ii)
        /*0014*/ 	.word	0x00000008


	//----- nvinfo : EIATTR_MIN_STACK_SIZE
	.align		4
.L_4:
        /*0018*/ 	.byte	0x04, 0x12
        /*001a*/ 	.short	(.L_6 - .L_5)
	.align		4
.L_5:
        /*001c*/ 	.word	index@(_Z3addPcS_ii)
        /*0020*/ 	.word	0x00000008
.L_6:


//--------------------- .nv.compat                --------------------------
	.section	.nv.compat,"",@"SHT_CUDA_COMPAT_INFO"
	.align	4
        /*0000*/ 	.byte	0x02, 0x09, 0x00, 0x00, 0x02, 0x02, 0x01, 0x00, 0x02, 0x05, 0x05, 0x00, 0x03, 0x07, 0x01, 0x01
        /*0010*/ 	.byte	0x02, 0x03, 0x00, 0x00, 0x02, 0x06, 0x01, 0x00, 0x04, 0x0b, 0x08, 0x00, 0x09, 0x00, 0x00, 0x00
        /*0020*/ 	.byte	0x00, 0x00, 0x00, 0x00


//--------------------- .nv.info._Z3addPcS_ii     --------------------------
	.section	.nv.info._Z3addPcS_ii,"",@"SHT_CUDA_INFO"
	.sectionflags	@""
	.align	4


	//----- nvinfo : EIATTR_CUDA_API_VERSION
	.align		4
        /*0000*/ 	.byte	0x04, 0x37
        /*0002*/ 	.short	(.L_8 - .L_7)
.L_7:
        /*0004*/ 	.word	0x00000082


	//----- nvinfo : EIATTR_KPARAM_INFO
	.align		4
.L_8:
        /*0008*/ 	.byte	0x04, 0x17
        /*000a*/ 	.short	(.L_10 - .L_9)
.L_9:
        /*000c*/ 	.word	0x00000000
        /*0010*/ 	.short	0x0003
        /*0012*/ 	.short	0x0014
        /*0014*/ 	.byte	0x00, 0xf0, 0x11, 0x00


	//----- nvinfo : EIATTR_KPARAM_INFO
	.align		4
.L_10:
        /*0018*/ 	.byte	0x04, 0x17
        /*001a*/ 	.short	(.L_12 - .L_11)
.L_11:
        /*001c*/ 	.word	0x00000000
        /*0020*/ 	.short	0x0002
        /*0022*/ 	.short	0x0010
        /*0024*/ 	.byte	0x00, 0xf0, 0x11, 0x00


	//----- nvinfo : EIATTR_KPARAM_INFO
	.align		4
.L_12:
        /*0028*/ 	.byte	0x04, 0x17
        /*002a*/ 	.short	(.L_14 - .L_13)
.L_13:
        /*002c*/ 	.word	0x00000000
        /*0030*/ 	.short	0x0001
        /*0032*/ 	.short	0x0008
        /*0034*/ 	.byte	0x00, 0xf5, 0x21, 0x00


	//----- nvinfo : EIATTR_KPARAM_INFO
	.align		4
.L_14:
        /*0038*/ 	.byte	0x04, 0x17
        /*003a*/ 	.short	(.L_16 - .L_15)
.L_15:
        /*003c*/ 	.word	0x00000000
        /*0040*/ 	.short	0x0000
        /*0042*/ 	.short	0x0000
        /*0044*/ 	.byte	0x00, 0xf5, 0x21, 0x00


	//----- nvinfo : EIATTR_SPARSE_MMA_MASK
	.align		4
.L_16:
        /*0048*/ 	.byte	0x03, 0x50
        /*004a*/ 	.short	0x0000


	//----- nvinfo : EIATTR_MAXREG_COUNT
	.align		4
        /*004c*/ 	.byte	0x03, 0x1b
        /*004e*/ 	.short	0x00ff


	//----- nvinfo : EIATTR_EXTERNS
	.align		4
        /*0050*/ 	.byte	0x04, 0x0f
        /*0052*/ 	.short	(.L_18 - .L_17)


	//   ....[0]....
	.align		4
.L_17:
        /*0054*/ 	.word	index@(vprintf)


	//----- nvinfo : EIATTR_MERCURY_ISA_VERSION
	.align		4
.L_18:
        /*0058*/ 	.byte	0x03, 0x5f
        /*005a*/ 	.short	0x0101


	//----- nvinfo : EIATTR_VRC_CTA_INIT_COUNT
	.align		4
        /*005c*/ 	.byte	0x02, 0x4a
	.zero		1
	.zero		1


	//----- nvinfo : EIATTR_SYSCALL_OFFSETS
	.align		4
        /*0060*/ 	.byte	0x04, 0x46
        /*0062*/ 	.short	(.L_20 - .L_19)


	//   ....[0]....
.L_19:
        /*0064*/ 	.word	0x000002c0


	//----- nvinfo : EIATTR_EXIT_INSTR_OFFSETS
	.align		4
.L_20:
        /*0068*/ 	.byte	0x04, 0x1c
        /*006a*/ 	.short	(.L_22 - .L_21)


	//   ....[0]....
.L_21:
        /*006c*/ 	.word	0x00000090


	//   ....[1]....
        /*0070*/ 	.word	0x00000240


	//   ....[2]....
        /*0074*/ 	.word	0x000002d0


	//----- nvinfo : EIATTR_CBANK_PARAM_SIZE
	.align		4
.L_22:
        /*0078*/ 	.byte	0x03, 0x19
        /*007a*/ 	.short	0x0018


	//----- nvinfo : EIATTR_PARAM_CBANK
	.align		4
        /*007c*/ 	.byte	0x04, 0x0a
        /*007e*/ 	.short	(.L_24 - .L_23)
	.align		4
.L_23:
        /*0080*/ 	.word	index@(.nv.constant0._Z3addPcS_ii)
        /*0084*/ 	.short	0x0380
        /*0086*/ 	.short	0x0018


	//----- nvinfo : EIATTR_SW_WAR
	.align		4
.L_24:
        /*0088*/ 	.byte	0x04, 0x36
        /*008a*/ 	.short	(.L_26 - .L_25)
.L_25:
        /*008c*/ 	.word	0x00000008
.L_26:


//--------------------- .nv.callgraph             --------------------------
	.section	.nv.callgraph,"",@"SHT_CUDA_CALLGRAPH"
	.align	4
	.sectionentsize	8
	.align		4
        /*0000*/ 	.word	0x00000000
	.align		4
        /*0004*/ 	.word	0xffffffff
	.align		4
        /*0008*/ 	.word	index@(_Z3addPcS_ii)
	.align		4
        /*000c*/ 	.word	index@(vprintf)
	.align		4
        /*0010*/ 	.word	0x00000000
	.align		4
        /*0014*/ 	.word	0xfffffffe
	.align		4
        /*0018*/ 	.word	0x00000000
	.align		4
        /*001c*/ 	.word	0xfffffffd
	.align		4
        /*0020*/ 	.word	0x00000000
	.align		4
        /*0024*/ 	.word	0xfffffffc


//--------------------- .nv.constant4             --------------------------
	.section	.nv.constant4,"a",@progbits
	.align	8
	.align		8
.nv.constant4:
        /*0000*/ 	.dword	vprintf
	.align		8
        /*0008*/ 	.dword	$str


//--------------------- .text._Z3addPcS_ii        --------------------------
	.section	.text._Z3addPcS_ii,"ax",@progbits
	.align	128
        .global         _Z3addPcS_ii
        .type           _Z3addPcS_ii,@function
        .size           _Z3addPcS_ii,(.L_x_4 - _Z3addPcS_ii)
        .other          _Z3addPcS_ii,@"STO_CUDA_ENTRY STV_DEFAULT"
_Z3addPcS_ii:
.text._Z3addPcS_ii:
[----:B------:R-:W0:Y:S01]  /*0000*/  LDC R1, c[0x0][0x37c] ;  /* 0x0000df00ff017b82 */ /* 0x000e220000000800 */
[----:B------:R-:W1:Y:S01]  /*0010*/  S2R R8, SR_CTAID.X ;  /* 0x0000000000087919 */ /* 0x000e620000002500 */
[----:B------:R-:W1:Y:S01]  /*0020*/  LDCU.64 UR6, c[0x0][0x390] ;  /* 0x00007200ff0677ac */ /* 0x000e620008000a00 */
[----:B0-----:R-:W-:Y:S01]  /*0030*/  VIADD R1, R1, 0xfffffff8 ;  /* 0xfffffff801017836 */ /* 0x001fe20000000000 */
[----:B------:R-:W0:Y:S01]  /*0040*/  LDCU UR4, c[0x0][0x2f8] ;  /* 0x00005f00ff0477ac */ /* 0x000e220008000800 */
[----:B------:R-:W2:Y:S03]  /*0050*/  LDCU UR5, c[0x0][0x2fc] ;  /* 0x00005f80ff0577ac */ /* 0x000ea60008000800 */
[----:B0-----:R-:W-:Y:S01]  /*0060*/  IADD3 R6, P1, PT, R1, UR4, RZ ;  /* 0x0000000401067c10 */ /* 0x001fe2000ff3e0ff */
[----:B-1----:R-:W-:-:S05]  /*0070*/  VIADD R0, R8, UR7 ;  /* 0x0000000708007c36 */ /* 0x002fca0008000000 */
[----:B------:R-:W-:-:S13]  /*0080*/  ISETP.GT.AND P0, PT, R0, UR6, PT ;  /* 0x0000000600007c0c */ /* 0x000fda000bf04270 */
[----:B--2---:R-:W-:Y:S05]  /*0090*/  @P0 EXIT ;  /* 0x000000000000094d */ /* 0x004fea0003800000 */
[----:B------:R-:W-:Y:S01]  /*00a0*/  UISETP.GE.AND UP0, UPT, UR7, 0x1, UPT ;  /* 0x000000010700788c */ /* 0x000fe2000bf06270 */
[----:B------:R-:W-:Y:S01]  /*00b0*/  IMAD.X R7, RZ, RZ, UR5, P1 ;  /* 0x00000005ff077e24 */ /* 0x000fe200088e06ff */
[----:B------:R-:W-:-:S07]  /*00c0*/  UMOV UR4, URZ ;  /* 0x000000ff00047c82 */ /* 0x000fce0008000000 */
[----:B------:R-:W-:Y:S05]  /*00d0*/  BRA.U !UP0, `(.L_x_0) ;  /* 0x0000000108507547 */ /* 0x000fea000b800000 */
[----:B------:R-:W0:Y:S01]  /*00e0*/  LDCU.64 UR6, c[0x0][0x358] ;  /* 0x00006b00ff0677ac */ /* 0x000e220008000a00 */
[----:B------:R-:W1:Y:S01]  /*00f0*/  LDCU UR5, c[0x0][0x394] ;  /* 0x00007280ff0577ac */ /* 0x000e620008000800 */
[----:B------:R-:W2:Y:S01]  /*0100*/  LDCU UR10, c[0x0][0x394] ;  /* 0x00007280ff0a77ac */ /* 0x000ea20008000800 */
[----:B------:R-:W3:Y:S01]  /*0110*/  LDCU.128 UR12, c[0x0][0x380] ;  /* 0x00007000ff0c77ac */ /* 0x000ee20008000c00 */
[----:B------:R-:W-:-:S05]  /*0120*/  UMOV UR4, URZ ;  /* 0x000000ff00047c82 */ /* 0x000fca0008000000 */
.L_x_1:
[----:B---3--:R-:W-:Y:S02]  /*0130*/  UIADD3 UR8, UP0, UPT, UR4, UR14, URZ ;  /* 0x0000000e04087290 */ /* 0x008fe4000ff1e0ff */
[----:B------:R-:W-:Y:S02]  /*0140*/  VIADD R2, R8, UR4 ;  /* 0x0000000408027c36 */ /* 0x000fe40008000000 */
[----:B------:R-:W-:-:S03]  /*0150*/  UIADD3.X UR9, UPT, UPT, URZ, UR15, URZ, UP0, !UPT ;  /* 0x0000000fff097290 */ /* 0x000fc600087fe4ff */
[----:B------:R-:W-:Y:S02]  /*0160*/  IADD3 R2, P0, PT, R2, UR12, RZ ;  /* 0x0000000c02027c10 */ /* 0x000fe4000ff1e0ff */
[----:B------:R-:W-:Y:S01]  /*0170*/  MOV R4, UR8 ;  /* 0x0000000800047c02 */ /* 0x000fe20008000f00 */
[----:B------:R-:W-:Y:S02]  /*0180*/  IMAD.U32 R5, RZ, RZ, UR9 ;  /* 0x00000009ff057e24 */ /* 0x000fe4000f8e00ff */
[----:B------:R-:W-:-:S04]  /*0190*/  IMAD.X R3, RZ, RZ, UR13, P0 ;  /* 0x0000000dff037e24 */ /* 0x000fc800080e06ff */
[----:B0-----:R-:W3:Y:S04]  /*01a0*/  LDG.E.U8 R5, desc[UR6][R4.64] ;  /* 0x0000000604057981 */ /* 0x001ee8000c1e1100 */
[----:B------:R-:W3:Y:S02]  /*01b0*/  LDG.E.U8 R2, desc[UR6][R2.64] ;  /* 0x0000000602027981 */ /* 0x000ee4000c1e1100 */
[----:B---3--:R-:W-:-:S13]  /*01c0*/  ISETP.NE.AND P0, PT, R2, R5, PT ;  /* 0x000000050200720c */ /* 0x008fda0003f05270 */
[----:B------:R-:W-:Y:S05]  /*01d0*/  @P0 BRA `(.L_x_0) ;  /* 0x0000000000100947 */ /* 0x000fea0003800000 */
[----:B------:R-:W-:-:S04]  /*01e0*/  UIADD3 UR4, UPT, UPT, UR4, 0x1, URZ ;  /* 0x0000000104047890 */ /* 0x000fc8000fffe0ff */
[----:B--2---:R-:W-:-:S09]  /*01f0*/  UISETP.NE.AND UP0, UPT, UR4, UR10, UPT ;  /* 0x0000000a0400728c */ /* 0x004fd2000bf05270 */
[----:B------:R-:W-:Y:S05]  /*0200*/  BRA.U UP0, `(.L_x_1) ;  /* 0xfffffffd00c87547 */ /* 0x000fea000b83ffff */
[----:B-1----:R-:W-:-:S05]  /*0210*/  UMOV UR4, UR5 ;  /* 0x0000000500047c82 */ /* 0x002fca0008000000 */
.L_x_0:
[----:B------:R-:W0:Y:S02]  /*0220*/  LDC R0, c[0x0][0x394] ;  /* 0x0000e500ff007b82 */ /* 0x000e240000000800 */
[----:B0-----:R-:W-:-:S13]  /*0230*/  ISETP.NE.AND P0, PT, R0, UR4, PT ;  /* 0x0000000400007c0c */ /* 0x001fda000bf05270 */
[----:B-12---:R-:W-:Y:S05]  /*0240*/  @P0 EXIT ;  /* 0x000000000000094d */ /* 0x006fea0003800000 */
[----:B------:R-:W-:Y:S01]  /*0250*/  MOV R0, 0x0 ;  /* 0x0000000000007802 */ /* 0x000fe20000000f00 */
[----:B------:R0:W-:Y:S01]  /*0260*/  STL [R1], R8 ;  /* 0x0000000801007387 */ /* 0x0001e20000100800 */
[----:B------:R-:W1:Y:S02]  /*0270*/  LDCU.64 UR4, c[0x4][0x8] ;  /* 0x01000100ff0477ac */ /* 0x000e640008000a00 */
[----:B------:R0:W2:Y:S01]  /*0280*/  LDC.64 R2, c[0x4][R0] ;  /* 0x0100000000027b82 */ /* 0x0000a20000000a00 */
[----:B-1----:R-:W-:Y:S01]  /*0290*/  MOV R4, UR4 ;  /* 0x0000000400047c02 */ /* 0x002fe20008000f00 */
[----:B0-----:R-:W-:-:S07]  /*02a0*/  IMAD.U32 R5, RZ, RZ, UR5 ;  /* 0x00000005ff057e24 */ /* 0x001fce000f8e00ff */
[----:B------:R-:W-:-:S07]  /*02b0*/  LEPC R20, `(.L_x_2) ;  /* 0x000000001014794e */ /* 0x000fce0000000000 */
[----:B--2---:R-:W-:Y:S05]  /*02c0*/  CALL.ABS.NOINC R2 ;  /* 0x0000000002007343 */ /* 0x004fea0003c00000 */
.L_x_2:
[----:B------:R-:W-:Y:S05]  /*02d0*/  EXIT ;  /* 0x000000000000794d */ /* 0x000fea0003800000 */
.L_x_3:
[----:B------:R-:W-:-:S00]  /*02e0*/  BRA `(.L_x_3) ;  /* 0xfffffffc00fc7947 */ /* 0x000fc0000383ffff */
[----:B------:R-:W-:-:S00]  /*02f0*/  NOP ;  /* 0x0000000000007918 */ /* 0x000fc00000000000 */
        /* <DEDUP_REMOVED lines=8> */
.L_x_4:


//--------------------- .nv.global.init           --------------------------
	.section	.nv.global.init,"aw",@progbits
.nv.global.init:
	.type		$str,@object
	.size		$str,(.L_0 - $str)
$str:
        /*0000*/ 	.byte	0x25, 0x64, 0x20, 0x00
.L_0:


//--------------------- .nv.shared.reserved.0     --------------------------
	.section	.nv.shared.reserved.0,"aw",@nobits
	.weak		__nv_reservedSMEM_offset_0_alias
	.size		__nv_reservedSMEM_offset_0_alias, 0, 64
	.other		__nv_reservedSMEM_offset_0_alias,@"STO_CUDA_RESERVED_SHARED STV_DEFAULT"
__nv_reservedSMEM_offset_0_alias:
	.zero		0
	.zero		64


//--------------------- .nv.constant0._Z3addPcS_ii --------------------------
	.section	.nv.constant0._Z3addPcS_ii,"a",@progbits
	.sectionflags	@""
	.align	4
.nv.constant0._Z3addPcS_ii:
	.zero		920


//--------------------- SYMBOLS --------------------------

	.type		.nv.reservedSmem.offset0,@object
	.size		.nv.reservedSmem.offset0,0x4
	.type		vprintf,@function
